//
// Generated by NVIDIA NVVM Compiler
//
// Compiler Build ID: CL-36424714
// Cuda compilation tools, release 13.0, V13.0.88
// Based on NVVM 20.0.0
//

.version 9.0
.target sm_100
.address_size 64

	// .globl	_Z15reduceSumKernelPKfPf
.extern .shared .align 16 .b8 sdata[];

.visible .entry _Z15reduceSumKernelPKfPf(
	.param .u64 .ptr .align 1 _Z15reduceSumKernelPKfPf_param_0,
	.param .u64 .ptr .align 1 _Z15reduceSumKernelPKfPf_param_1
)
{
	.reg .pred 	%p<6>;
	.reg .b32 	%r<13>;
	.reg .b32 	%f<9>;
	.reg .b64 	%rd<9>;

	ld.param.u64 	%rd1, [_Z15reduceSumKernelPKfPf_param_0];
	ld.param.u64 	%rd2, [_Z15reduceSumKernelPKfPf_param_1];
	mov.u32 	%r1, %tid.x;
	mov.u32 	%r2, %ctaid.x;
	mov.u32 	%r12, %ntid.x;
	mad.lo.s32 	%r4, %r2, %r12, %r1;
	setp.gt.u32 	%p1, %r4, 256;
	mov.f32 	%f8, 0f00000000;
	@%p1 bra 	$L__BB0_2;
	cvta.to.global.u64 	%rd3, %rd1;
	mul.wide.u32 	%rd4, %r4, 4;
	add.s64 	%rd5, %rd3, %rd4;
	ld.global.f32 	%f8, [%rd5];
$L__BB0_2:
	shl.b32 	%r8, %r1, 2;
	mov.u32 	%r9, sdata;
	add.s32 	%r5, %r9, %r8;
	st.shared.f32 	[%r5], %f8;
	bar.sync 	0;
	setp.lt.u32 	%p2, %r12, 2;
	@%p2 bra 	$L__BB0_6;
$L__BB0_3:
	shr.u32 	%r7, %r12, 1;
	setp.ge.u32 	%p3, %r1, %r7;
	@%p3 bra 	$L__BB0_5;
	shl.b32 	%r10, %r7, 2;
	add.s32 	%r11, %r5, %r10;
	ld.shared.f32 	%f4, [%r11];
	ld.shared.f32 	%f5, [%r5];
	add.f32 	%f6, %f4, %f5;
	st.shared.f32 	[%r5], %f6;
$L__BB0_5:
	bar.sync 	0;
	setp.gt.u32 	%p4, %r12, 3;
	mov.u32 	%r12, %r7;
	@%p4 bra 	$L__BB0_3;
$L__BB0_6:
	setp.ne.s32 	%p5, %r1, 0;
	@%p5 bra 	$L__BB0_8;
	ld.shared.f32 	%f7, [sdata];
	cvta.to.global.u64 	%rd6, %rd2;
	mul.wide.u32 	%rd7, %r2, 4;
	add.s64 	%rd8, %rd6, %rd7;
	st.global.f32 	[%rd8], %f7;
$L__BB0_8:
	ret;

}


// ===== COMPILED SASS (sm_100) =====

	.target	sm_100

	.elftype	@"ET_EXEC"


//--------------------- .note.nv.tkinfo           --------------------------
	.section	.note.nv.tkinfo,"",@"SHT_NOTE"
	.sectionflags	@"SHF_NOTE_NV_TKINFO"
	.tkinfo
        /*0018*/ 	.word	0x00000002
        /*0030*/ 	.string	""
        /*0030*/ 	.string	"ptxas"
        /*0030*/ 	.string	"Cuda compilation tools, release 13.0, V13.0.88"
        /*0030*/ 	.string	"Build cuda_13.0.r13.0/compiler.36424714_0"
        /*0030*/ 	.string	"-arch sm_100 -m 64 "



//--------------------- .note.nv.cuinfo           --------------------------
	.section	.note.nv.cuinfo,"",@"SHT_NOTE"
	.sectionflags	@"SHF_NOTE_NV_CUINFO"
        /*0018*/ 	.short	0x0002
        /*001a*/ 	.short	0x0064
        /*001c*/ 	.short	0x0082
	.zero		2


//--------------------- .nv.info                  --------------------------
	.section	.nv.info,"",@"SHT_CUDA_INFO"
	.align	4


	//----- nvinfo : EIATTR_REGCOUNT
	.align		4
        /*0000*/ 	.byte	0x04, 0x2f
        /*0002*/ 	.short	(.L_1 - .L_0)
	.align		4
.L_0:
        /*0004*/ 	.word	index@(_Z15reduceSumKernelPKfPf)
        /*0008*/ 	.word	0x0000000b


	//----- nvinfo : EIATTR_FRAME_SIZE
	.align		4
.L_1:
        /*000c*/ 	.byte	0x04, 0x11
        /*000e*/ 	.short	(.L_3 - .L_2)
	.align		4
.L_2:
        /*0010*/ 	.word	index@(_Z15reduceSumKernelPKfPf)
        /*0014*/ 	.word	0x00000000


	//----- nvinfo : EIATTR_MIN_STACK_SIZE
	.align		4
.L_3:
        /*0018*/ 	.byte	0x04, 0x12
        /*001a*/ 	.short	(.L_5 - .L_4)
	.align		4
.L_4:
        /*001c*/ 	.word	index@(_Z15reduceSumKernelPKfPf)
        /*0020*/ 	.word	0x00000000
.L_5:


//--------------------- .nv.compat                --------------------------
	.section	.nv.compat,"",@"SHT_CUDA_COMPAT_INFO"
	.align	4
        /*0000*/ 	.byte	0x02, 0x09, 0x00, 0x00, 0x02, 0x02, 0x01, 0x00, 0x02, 0x05, 0x05, 0x00, 0x03, 0x07, 0x01, 0x01
        /*0010*/ 	.byte	0x02, 0x03, 0x00, 0x00, 0x02, 0x06, 0x01, 0x00, 0x04, 0x0b, 0x08, 0x00, 0x09, 0x00, 0x00, 0x00
        /*0020*/ 	.byte	0x00, 0x00, 0x00, 0x00


//--------------------- .nv.info._Z15reduceSumKernelPKfPf --------------------------
	.section	.nv.info._Z15reduceSumKernelPKfPf,"",@"SHT_CUDA_INFO"
	.sectionflags	@""
	.align	4


	//----- nvinfo : EIATTR_CUDA_API_VERSION
	.align		4
        /*0000*/ 	.byte	0x04, 0x37
        /*0002*/ 	.short	(.L_7 - .L_6)
.L_6:
        /*0004*/ 	.word	0x00000082


	//----- nvinfo : EIATTR_KPARAM_INFO
	.align		4
.L_7:
        /*0008*/ 	.byte	0x04, 0x17
        /*000a*/ 	.short	(.L_9 - .L_8)
.L_8:
        /*000c*/ 	.word	0x00000000
        /*0010*/ 	.short	0x0001
        /*0012*/ 	.short	0x0008
        /*0014*/ 	.byte	0x00, 0xf5, 0x21, 0x00


	//----- nvinfo : EIATTR_KPARAM_INFO
	.align		4
.L_9:
        /*0018*/ 	.byte	0x04, 0x17
        /*001a*/ 	.short	(.L_11 - .L_10)
.L_10:
        /*001c*/ 	.word	0x00000000
        /*0020*/ 	.short	0x0000
        /*0022*/ 	.short	0x0000
        /*0024*/ 	.byte	0x00, 0xf5, 0x21, 0x00


	//----- nvinfo : EIATTR_SPARSE_MMA_MASK
	.align		4
.L_11:
        /*0028*/ 	.byte	0x03, 0x50
        /*002a*/ 	.short	0x0000


	//----- nvinfo : EIATTR_MAXREG_COUNT
	.align		4
        /*002c*/ 	.byte	0x03, 0x1b
        /*002e*/ 	.short	0x00ff


	//----- nvinfo : EIATTR_NUM_BARRIERS
	.align		4
        /*0030*/ 	.byte	0x02, 0x4c
        /*0032*/ 	.byte	0x01
	.zero		1


	//----- nvinfo : EIATTR_MERCURY_ISA_VERSION
	.align		4
        /*0034*/ 	.byte	0x03, 0x5f
        /*0036*/ 	.short	0x0101


	//----- nvinfo : EIATTR_VRC_CTA_INIT_COUNT
	.align		4
        /*0038*/ 	.byte	0x02, 0x4a
	.zero		1
	.zero		1


	//----- nvinfo : EIATTR_EXIT_INSTR_OFFSETS
	.align		4
        /*003c*/ 	.byte	0x04, 0x1c
        /*003e*/ 	.short	(.L_13 - .L_12)


	//   ....[0]....
.L_12:
        /*0040*/ 	.word	0x00000200


	//   ....[1]....
        /*0044*/ 	.word	0x00000280


	//----- nvinfo : EIATTR_CBANK_PARAM_SIZE
	.align		4
.L_13:
        /*0048*/ 	.byte	0x03, 0x19
        /*004a*/ 	.short	0x0010


	//----- nvinfo : EIATTR_PARAM_CBANK
	.align		4
        /*004c*/ 	.byte	0x04, 0x0a
        /*004e*/ 	.short	(.L_15 - .L_14)
	.align		4
.L_14:
        /*0050*/ 	.word	index@(.nv.constant0._Z15reduceSumKernelPKfPf)
        /*0054*/ 	.short	0x0380
        /*0056*/ 	.short	0x0010


	//----- nvinfo : EIATTR_SW_WAR
	.align		4
.L_15:
        /*0058*/ 	.byte	0x04, 0x36
        /*005a*/ 	.short	(.L_17 - .L_16)
.L_16:
        /*005c*/ 	.word	0x00000008
.L_17:


//--------------------- .nv.callgraph             --------------------------
	.section	.nv.callgraph,"",@"SHT_CUDA_CALLGRAPH"
	.align	4
	.sectionentsize	8
	.align		4
        /*0000*/ 	.word	0x00000000
	.align		4
        /*0004*/ 	.word	0xffffffff
	.align		4
        /*0008*/ 	.word	0x00000000
	.align		4
        /*000c*/ 	.word	0xfffffffe
	.align		4
        /*0010*/ 	.word	0x00000000
	.align		4
        /*0014*/ 	.word	0xfffffffd
	.align		4
        /*0018*/ 	.word	0x00000000
	.align		4
        /*001c*/ 	.word	0xfffffffc


//--------------------- .text._Z15reduceSumKernelPKfPf --------------------------
	.section	.text._Z15reduceSumKernelPKfPf,"ax",@progbits
	.align	128
        .global         _Z15reduceSumKernelPKfPf
        .type           _Z15reduceSumKernelPKfPf,@function
        .size           _Z15reduceSumKernelPKfPf,(.L_x_3 - _Z15reduceSumKernelPKfPf)
        .other          _Z15reduceSumKernelPKfPf,@"STO_CUDA_ENTRY STV_DEFAULT"
_Z15reduceSumKernelPKfPf:
.text._Z15reduceSumKernelPKfPf:
[----:B------:R-:W-:Y:S01]  /*0000*/  LDC R1, c[0x0][0x37c] ;  /* 0x0000df00ff017b82 */ /* 0x000fe20000000800 */
[----:B------:R-:W0:Y:S01]  /*0010*/  S2R R6, SR_TID.X ;  /* 0x0000000000067919 */ /* 0x000e220000002100 */
[----:B------:R-:W0:Y:S01]  /*0020*/  LDCU UR8, c[0x0][0x360] ;  /* 0x00006c00ff0877ac */ /* 0x000e220008000800 */
[----:B------:R-:W-:Y:S01]  /*0030*/  IMAD.MOV.U32 R4, RZ, RZ, RZ ;  /* 0x000000ffff047224 */ /* 0x000fe200078e00ff */
[----:B------:R-:W0:Y:S01]  /*0040*/  S2R R7, SR_CTAID.X ;  /* 0x0000000000077919 */ /* 0x000e220000002500 */
[----:B------:R-:W1:Y:S01]  /*0050*/  LDCU.64 UR6, c[0x0][0x358] ;  /* 0x00006b00ff0677ac */ /* 0x000e620008000a00 */
[----:B0-----:R-:W-:-:S05]  /*0060*/  IMAD R5, R7, UR8, R6 ;  /* 0x0000000807057c24 */ /* 0x001fca000f8e0206 */
[----:B------:R-:W-:-:S13]  /*0070*/  ISETP.GT.U32.AND P0, PT, R5, 0x100, PT ;  /* 0x000001000500780c */ /* 0x000fda0003f04070 */
[----:B------:R-:W0:Y:S02]  /*0080*/  @!P0 LDC.64 R2, c[0x0][0x380] ;  /* 0x0000e000ff028b82 */ /* 0x000e240000000a00 */
[----:B0-----:R-:W-:-:S05]  /*0090*/  @!P0 IMAD.WIDE.U32 R2, R5, 0x4, R2 ;  /* 0x0000000405028825 */ /* 0x001fca00078e0002 */
[----:B-1----:R-:W2:Y:S01]  /*00a0*/  @!P0 LDG.E R4, desc[UR6][R2.64] ;  /* 0x0000000602048981 */ /* 0x002ea2000c1e1900 */
[----:B------:R-:W0:Y:S01]  /*00b0*/  S2UR UR5, SR_CgaCtaId ;  /* 0x00000000000579c3 */ /* 0x000e220000008800 */
[----:B------:R-:W-:Y:S01]  /*00c0*/  IMAD.U32 R0, RZ, RZ, UR8 ;  /* 0x00000008ff007e24 */ /* 0x000fe2000f8e00ff */
[----:B------:R-:W-:Y:S01]  /*00d0*/  UMOV UR4, 0x400 ;  /* 0x0000040000047882 */ /* 0x000fe20000000000 */
[----:B------:R-:W-:-:S03]  /*00e0*/  ISETP.NE.AND P0, PT, R6, RZ, PT ;  /* 0x000000ff0600720c */ /* 0x000fc60003f05270 */
[----:B------:R-:W-:Y:S01]  /*00f0*/  ISETP.GE.U32.AND P1, PT, R0, 0x2, PT ;  /* 0x000000020000780c */ /* 0x000fe20003f26070 */
[----:B0-----:R-:W-:-:S06]  /*0100*/  ULEA UR4, UR5, UR4, 0x18 ;  /* 0x0000000405047291 */ /* 0x001fcc000f8ec0ff */
[----:B------:R-:W-:-:S05]  /*0110*/  LEA R5, R6, UR4, 0x2 ;  /* 0x0000000406057c11 */ /* 0x000fca000f8e10ff */
[----:B--2---:R0:W-:Y:S01]  /*0120*/  STS [R5], R4 ;  /* 0x0000000405007388 */ /* 0x0041e20000000800 */
[----:B------:R-:W-:Y:S06]  /*0130*/  BAR.SYNC.DEFER_BLOCKING 0x0 ;  /* 0x0000000000007b1d */ /* 0x000fec0000010000 */
[----:B------:R-:W-:Y:S05]  /*0140*/  @!P1 BRA `(.L_x_0) ;  /* 0x00000000002c9947 */ /* 0x000fea0003800000 */
.L_x_1:
[----:B------:R-:W-:-:S04]  /*0150*/  SHF.R.U32.HI R8, RZ, 0x1, R0 ;  /* 0x00000001ff087819 */ /* 0x000fc80000011600 */
[----:B------:R-:W-:-:S13]  /*0160*/  ISETP.GE.U32.AND P1, PT, R6, R8, PT ;  /* 0x000000080600720c */ /* 0x000fda0003f26070 */
[----:B------:R-:W-:Y:S01]  /*0170*/  @!P1 LEA R2, R8, R5, 0x2 ;  /* 0x0000000508029211 */ /* 0x000fe200078e10ff */
[----:B------:R-:W-:Y:S05]  /*0180*/  @!P1 LDS R3, [R5] ;  /* 0x0000000005039984 */ /* 0x000fea0000000800 */
[----:B------:R-:W0:Y:S02]  /*0190*/  @!P1 LDS R2, [R2] ;  /* 0x0000000002029984 */ /* 0x000e240000000800 */
[----:B0-----:R-:W-:-:S05]  /*01a0*/  @!P1 FADD R4, R2, R3 ;  /* 0x0000000302049221 */ /* 0x001fca0000000000 */
[----:B------:R1:W-:Y:S01]  /*01b0*/  @!P1 STS [R5], R4 ;  /* 0x0000000405009388 */ /* 0x0003e20000000800 */
[----:B------:R-:W-:Y:S01]  /*01c0*/  BAR.SYNC.DEFER_BLOCKING 0x0 ;  /* 0x0000000000007b1d */ /* 0x000fe20000010000 */
[----:B------:R-:W-:Y:S01]  /*01d0*/  ISETP.GT.U32.AND P1, PT, R0, 0x3, PT ;  /* 0x000000030000780c */ /* 0x000fe20003f24070 */
[----:B------:R-:W-:-:S12]  /*01e0*/  IMAD.MOV.U32 R0, RZ, RZ, R8 ;  /* 0x000000ffff007224 */ /* 0x000fd800078e0008 */
[----:B-1----:R-:W-:Y:S05]  /*01f0*/  @P1 BRA `(.L_x_1) ;  /* 0xfffffffc00d41947 */ /* 0x002fea000383ffff */
.L_x_0:
[----:B------:R-:W-:Y:S05]  /*0200*/  @P0 EXIT ;  /* 0x000000000000094d */ /* 0x000fea0003800000 */
[----:B------:R-:W1:Y:S01]  /*0210*/  S2UR UR5, SR_CgaCtaId ;  /* 0x00000000000579c3 */ /* 0x000e620000008800 */
[----:B------:R-:W-:-:S07]  /*0220*/  UMOV UR4, 0x400 ;  /* 0x0000040000047882 */ /* 0x000fce0000000000 */
[----:B------:R-:W2:Y:S01]  /*0230*/  LDC.64 R2, c[0x0][0x388] ;  /* 0x0000e200ff027b82 */ /* 0x000ea20000000a00 */
[----:B-1----:R-:W-:Y:S01]  /*0240*/  ULEA UR4, UR5, UR4, 0x18 ;  /* 0x0000000405047291 */ /* 0x002fe2000f8ec0ff */
[----:B--2---:R-:W-:-:S08]  /*0250*/  IMAD.WIDE.U32 R2, R7, 0x4, R2 ;  /* 0x0000000407027825 */ /* 0x004fd000078e0002 */
[----:B0-----:R-:W0:Y:S04]  /*0260*/  LDS R5, [UR4] ;  /* 0x00000004ff057984 */ /* 0x001e280008000800 */
[----:B0-----:R-:W-:Y:S01]  /*0270*/  STG.E desc[UR6][R2.64], R5 ;  /* 0x0000000502007986 */ /* 0x001fe2000c101906 */
[----:B------:R-:W-:Y:S05]  /*0280*/  EXIT ;  /* 0x000000000000794d */ /* 0x000fea0003800000 */
.L_x_2:
[----:B------:R-:W-:-:S00]  /*0290*/  BRA `(.L_x_2) ;  /* 0xfffffffc00fc7947 */ /* 0x000fc0000383ffff */
[----:B------:R-:W-:-:S00]  /*02a0*/  NOP ;  /* 0x0000000000007918 */ /* 0x000fc00000000000 */
        /* <DEDUP_REMOVED lines=13> */
.L_x_3:


//--------------------- .nv.shared._Z15reduceSumKernelPKfPf --------------------------
	.section	.nv.shared._Z15reduceSumKernelPKfPf,"aw",@nobits
	.sectionflags	@""
	.align	16
	.zero		1024


//--------------------- .nv.shared.reserved.0     --------------------------
	.section	.nv.shared.reserved.0,"aw",@nobits
	.weak		__nv_reservedSMEM_offset_0_alias
	.size		__nv_reservedSMEM_offset_0_alias, 0, 64
	.other		__nv_reservedSMEM_offset_0_alias,@"STO_CUDA_RESERVED_SHARED STV_DEFAULT"
__nv_reservedSMEM_offset_0_alias:
	.zero		0
	.zero		64


//--------------------- .nv.constant0._Z15reduceSumKernelPKfPf --------------------------
	.section	.nv.constant0._Z15reduceSumKernelPKfPf,"a",@progbits
	.sectionflags	@""
	.align	4
.nv.constant0._Z15reduceSumKernelPKfPf:
	.zero		912


//--------------------- SYMBOLS --------------------------

	.type		.nv.reservedSmem.offset0,@object
	.size		.nv.reservedSmem.offset0,0x4
	.type		.nv.reservedSmem.cap,@object
	.size		.nv.reservedSmem.cap,0x4
